//
// Generated by NVIDIA NVVM Compiler
//
// Compiler Build ID: CL-36424714
// Cuda compilation tools, release 13.0, V13.0.88
// Based on NVVM 20.0.0
//

.version 9.0
.target sm_100
.address_size 64

	// .globl	_Z4flowmmPKfS0_S0_ffS0_S0_fPfS1_S1_S1_S1_
.global .align 1 .b8 _ZN34_INTERNAL_c5d93357_4_k_cu_a86f40894cuda3std3__45__cpo5beginE[1];
.global .align 1 .b8 _ZN34_INTERNAL_c5d93357_4_k_cu_a86f40894cuda3std3__45__cpo3endE[1];
.global .align 1 .b8 _ZN34_INTERNAL_c5d93357_4_k_cu_a86f40894cuda3std3__45__cpo6cbeginE[1];
.global .align 1 .b8 _ZN34_INTERNAL_c5d93357_4_k_cu_a86f40894cuda3std3__45__cpo4cendE[1];
.global .align 1 .b8 _ZN34_INTERNAL_c5d93357_4_k_cu_a86f40894cuda3std3__45__cpo6rbeginE[1];
.global .align 1 .b8 _ZN34_INTERNAL_c5d93357_4_k_cu_a86f40894cuda3std3__45__cpo4rendE[1];
.global .align 1 .b8 _ZN34_INTERNAL_c5d93357_4_k_cu_a86f40894cuda3std3__45__cpo7crbeginE[1];
.global .align 1 .b8 _ZN34_INTERNAL_c5d93357_4_k_cu_a86f40894cuda3std3__45__cpo5crendE[1];
.global .align 1 .b8 _ZN34_INTERNAL_c5d93357_4_k_cu_a86f40894cuda3std3__436_GLOBAL__N__c5d93357_4_k_cu_a86f40896ignoreE[1];
.global .align 1 .b8 _ZN34_INTERNAL_c5d93357_4_k_cu_a86f40894cuda3std3__419piecewise_constructE[1];
.global .align 1 .b8 _ZN34_INTERNAL_c5d93357_4_k_cu_a86f40894cuda3std3__48in_placeE[1];
.global .align 1 .b8 _ZN34_INTERNAL_c5d93357_4_k_cu_a86f40894cuda3std3__420unreachable_sentinelE[1];
.global .align 1 .b8 _ZN34_INTERNAL_c5d93357_4_k_cu_a86f40894cuda3std3__47nulloptE[1];
.global .align 1 .b8 _ZN34_INTERNAL_c5d93357_4_k_cu_a86f40894cuda3std3__48unexpectE[1];
.global .align 1 .b8 _ZN34_INTERNAL_c5d93357_4_k_cu_a86f40894cuda3std6ranges3__45__cpo4swapE[1];
.global .align 1 .b8 _ZN34_INTERNAL_c5d93357_4_k_cu_a86f40894cuda3std6ranges3__45__cpo9iter_moveE[1];
.global .align 1 .b8 _ZN34_INTERNAL_c5d93357_4_k_cu_a86f40894cuda3std6ranges3__45__cpo5beginE[1];
.global .align 1 .b8 _ZN34_INTERNAL_c5d93357_4_k_cu_a86f40894cuda3std6ranges3__45__cpo3endE[1];
.global .align 1 .b8 _ZN34_INTERNAL_c5d93357_4_k_cu_a86f40894cuda3std6ranges3__45__cpo6cbeginE[1];
.global .align 1 .b8 _ZN34_INTERNAL_c5d93357_4_k_cu_a86f40894cuda3std6ranges3__45__cpo4cendE[1];
.global .align 1 .b8 _ZN34_INTERNAL_c5d93357_4_k_cu_a86f40894cuda3std6ranges3__45__cpo7advanceE[1];
.global .align 1 .b8 _ZN34_INTERNAL_c5d93357_4_k_cu_a86f40894cuda3std6ranges3__45__cpo9iter_swapE[1];
.global .align 1 .b8 _ZN34_INTERNAL_c5d93357_4_k_cu_a86f40894cuda3std6ranges3__45__cpo4nextE[1];
.global .align 1 .b8 _ZN34_INTERNAL_c5d93357_4_k_cu_a86f40894cuda3std6ranges3__45__cpo4prevE[1];
.global .align 1 .b8 _ZN34_INTERNAL_c5d93357_4_k_cu_a86f40894cuda3std6ranges3__45__cpo4dataE[1];
.global .align 1 .b8 _ZN34_INTERNAL_c5d93357_4_k_cu_a86f40894cuda3std6ranges3__45__cpo5cdataE[1];
.global .align 1 .b8 _ZN34_INTERNAL_c5d93357_4_k_cu_a86f40894cuda3std6ranges3__45__cpo4sizeE[1];
.global .align 1 .b8 _ZN34_INTERNAL_c5d93357_4_k_cu_a86f40894cuda3std6ranges3__45__cpo5ssizeE[1];
.global .align 1 .b8 _ZN34_INTERNAL_c5d93357_4_k_cu_a86f40894cuda3std6ranges3__45__cpo8distanceE[1];
.global .align 1 .b8 _ZN34_INTERNAL_c5d93357_4_k_cu_a86f40896thrust24THRUST_300001_SM_1000_NS8cuda_cub3parE[1];
.global .align 1 .b8 _ZN34_INTERNAL_c5d93357_4_k_cu_a86f40896thrust24THRUST_300001_SM_1000_NS8cuda_cub10par_nosyncE[1];
.global .align 1 .b8 _ZN34_INTERNAL_c5d93357_4_k_cu_a86f40896thrust24THRUST_300001_SM_1000_NS6system6detail10sequential3seqE[1];
.global .align 1 .b8 _ZN34_INTERNAL_c5d93357_4_k_cu_a86f40896thrust24THRUST_300001_SM_1000_NS12placeholders2_1E[1];
.global .align 1 .b8 _ZN34_INTERNAL_c5d93357_4_k_cu_a86f40896thrust24THRUST_300001_SM_1000_NS12placeholders2_2E[1];
.global .align 1 .b8 _ZN34_INTERNAL_c5d93357_4_k_cu_a86f40896thrust24THRUST_300001_SM_1000_NS12placeholders2_3E[1];
.global .align 1 .b8 _ZN34_INTERNAL_c5d93357_4_k_cu_a86f40896thrust24THRUST_300001_SM_1000_NS12placeholders2_4E[1];
.global .align 1 .b8 _ZN34_INTERNAL_c5d93357_4_k_cu_a86f40896thrust24THRUST_300001_SM_1000_NS12placeholders2_5E[1];
.global .align 1 .b8 _ZN34_INTERNAL_c5d93357_4_k_cu_a86f40896thrust24THRUST_300001_SM_1000_NS12placeholders2_6E[1];
.global .align 1 .b8 _ZN34_INTERNAL_c5d93357_4_k_cu_a86f40896thrust24THRUST_300001_SM_1000_NS12placeholders2_7E[1];
.global .align 1 .b8 _ZN34_INTERNAL_c5d93357_4_k_cu_a86f40896thrust24THRUST_300001_SM_1000_NS12placeholders2_8E[1];
.global .align 1 .b8 _ZN34_INTERNAL_c5d93357_4_k_cu_a86f40896thrust24THRUST_300001_SM_1000_NS12placeholders2_9E[1];
.global .align 1 .b8 _ZN34_INTERNAL_c5d93357_4_k_cu_a86f40896thrust24THRUST_300001_SM_1000_NS12placeholders3_10E[1];
.global .align 1 .b8 _ZN34_INTERNAL_c5d93357_4_k_cu_a86f40896thrust24THRUST_300001_SM_1000_NS3seqE[1];

.visible .entry _Z4flowmmPKfS0_S0_ffS0_S0_fPfS1_S1_S1_S1_(
	.param .u64 _Z4flowmmPKfS0_S0_ffS0_S0_fPfS1_S1_S1_S1__param_0,
	.param .u64 _Z4flowmmPKfS0_S0_ffS0_S0_fPfS1_S1_S1_S1__param_1,
	.param .u64 .ptr .align 1 _Z4flowmmPKfS0_S0_ffS0_S0_fPfS1_S1_S1_S1__param_2,
	.param .u64 .ptr .align 1 _Z4flowmmPKfS0_S0_ffS0_S0_fPfS1_S1_S1_S1__param_3,
	.param .u64 .ptr .align 1 _Z4flowmmPKfS0_S0_ffS0_S0_fPfS1_S1_S1_S1__param_4,
	.param .f32 _Z4flowmmPKfS0_S0_ffS0_S0_fPfS1_S1_S1_S1__param_5,
	.param .f32 _Z4flowmmPKfS0_S0_ffS0_S0_fPfS1_S1_S1_S1__param_6,
	.param .u64 .ptr .align 1 _Z4flowmmPKfS0_S0_ffS0_S0_fPfS1_S1_S1_S1__param_7,
	.param .u64 .ptr .align 1 _Z4flowmmPKfS0_S0_ffS0_S0_fPfS1_S1_S1_S1__param_8,
	.param .f32 _Z4flowmmPKfS0_S0_ffS0_S0_fPfS1_S1_S1_S1__param_9,
	.param .u64 .ptr .align 1 _Z4flowmmPKfS0_S0_ffS0_S0_fPfS1_S1_S1_S1__param_10,
	.param .u64 .ptr .align 1 _Z4flowmmPKfS0_S0_ffS0_S0_fPfS1_S1_S1_S1__param_11,
	.param .u64 .ptr .align 1 _Z4flowmmPKfS0_S0_ffS0_S0_fPfS1_S1_S1_S1__param_12,
	.param .u64 .ptr .align 1 _Z4flowmmPKfS0_S0_ffS0_S0_fPfS1_S1_S1_S1__param_13,
	.param .u64 .ptr .align 1 _Z4flowmmPKfS0_S0_ffS0_S0_fPfS1_S1_S1_S1__param_14
)
{


	ret;

}
	// .globl	_ZN3cub18CUB_300001_SM_10006detail11EmptyKernelIvEEvv
.visible .entry _ZN3cub18CUB_300001_SM_10006detail11EmptyKernelIvEEvv()
{


	ret;

}


// ===== COMPILED SASS (sm_100) =====

	.target	sm_100

	.elftype	@"ET_EXEC"


//--------------------- .note.nv.tkinfo           --------------------------
	.section	.note.nv.tkinfo,"",@"SHT_NOTE"
	.sectionflags	@"SHF_NOTE_NV_TKINFO"
	.tkinfo
        /*0018*/ 	.word	0x00000002
        /*0030*/ 	.string	""
        /*0030*/ 	.string	"ptxas"
        /*0030*/ 	.string	"Cuda compilation tools, release 13.0, V13.0.88"
        /*0030*/ 	.string	"Build cuda_13.0.r13.0/compiler.36424714_0"
        /*0030*/ 	.string	"-arch sm_100 -m 64 "



//--------------------- .note.nv.cuinfo           --------------------------
	.section	.note.nv.cuinfo,"",@"SHT_NOTE"
	.sectionflags	@"SHF_NOTE_NV_CUINFO"
        /*0018*/ 	.short	0x0002
        /*001a*/ 	.short	0x0064
        /*001c*/ 	.short	0x0082
	.zero		2


//--------------------- .nv.info                  --------------------------
	.section	.nv.info,"",@"SHT_CUDA_INFO"
	.align	4


	//----- nvinfo : EIATTR_REGCOUNT
	.align		4
        /*0000*/ 	.byte	0x04, 0x2f
        /*0002*/ 	.short	(.L_44 - .L_43)
	.align		4
.L_43:
        /*0004*/ 	.word	index@(_Z4flowmmPKfS0_S0_ffS0_S0_fPfS1_S1_S1_S1_)
        /*0008*/ 	.word	0x00000004


	//----- nvinfo : EIATTR_FRAME_SIZE
	.align		4
.L_44:
        /*000c*/ 	.byte	0x04, 0x11
        /*000e*/ 	.short	(.L_46 - .L_45)
	.align		4
.L_45:
        /*0010*/ 	.word	index@(_Z4flowmmPKfS0_S0_ffS0_S0_fPfS1_S1_S1_S1_)
        /*0014*/ 	.word	0x00000000


	//----- nvinfo : EIATTR_REGCOUNT
	.align		4
.L_46:
        /*0018*/ 	.byte	0x04, 0x2f
        /*001a*/ 	.short	(.L_48 - .L_47)
	.align		4
.L_47:
        /*001c*/ 	.word	index@(_ZN3cub18CUB_300001_SM_10006detail11EmptyKernelIvEEvv)
        /*0020*/ 	.word	0x00000004


	//----- nvinfo : EIATTR_FRAME_SIZE
	.align		4
.L_48:
        /*0024*/ 	.byte	0x04, 0x11
        /*0026*/ 	.short	(.L_50 - .L_49)
	.align		4
.L_49:
        /*0028*/ 	.word	index@(_ZN3cub18CUB_300001_SM_10006detail11EmptyKernelIvEEvv)
        /*002c*/ 	.word	0x00000000


	//----- nvinfo : EIATTR_MIN_STACK_SIZE
	.align		4
.L_50:
        /*0030*/ 	.byte	0x04, 0x12
        /*0032*/ 	.short	(.L_52 - .L_51)
	.align		4
.L_51:
        /*0034*/ 	.word	index@(_ZN3cub18CUB_300001_SM_10006detail11EmptyKernelIvEEvv)
        /*0038*/ 	.word	0x00000000


	//----- nvinfo : EIATTR_MIN_STACK_SIZE
	.align		4
.L_52:
        /*003c*/ 	.byte	0x04, 0x12
        /*003e*/ 	.short	(.L_54 - .L_53)
	.align		4
.L_53:
        /*0040*/ 	.word	index@(_Z4flowmmPKfS0_S0_ffS0_S0_fPfS1_S1_S1_S1_)
        /*0044*/ 	.word	0x00000000
.L_54:


//--------------------- .nv.compat                --------------------------
	.section	.nv.compat,"",@"SHT_CUDA_COMPAT_INFO"
	.align	4
        /*0000*/ 	.byte	0x02, 0x09, 0x00, 0x00, 0x02, 0x02, 0x01, 0x00, 0x02, 0x05, 0x05, 0x00, 0x03, 0x07, 0x01, 0x01
        /*0010*/ 	.byte	0x02, 0x03, 0x00, 0x00, 0x02, 0x06, 0x01, 0x00, 0x04, 0x0b, 0x08, 0x00, 0x09, 0x00, 0x00, 0x00
        /*0020*/ 	.byte	0x00, 0x00, 0x00, 0x00


//--------------------- .nv.info._ZN3cub18CUB_300001_SM_10006detail11EmptyKernelIvEEvv --------------------------
	.section	.nv.info._ZN3cub18CUB_300001_SM_10006detail11EmptyKernelIvEEvv,"",@"SHT_CUDA_INFO"
	.sectionflags	@""
	.align	4


	//----- nvinfo : EIATTR_CUDA_API_VERSION
	.align		4
        /*0000*/ 	.byte	0x04, 0x37
        /*0002*/ 	.short	(.L_56 - .L_55)
.L_55:
        /*0004*/ 	.word	0x00000082


	//----- nvinfo : EIATTR_SPARSE_MMA_MASK
	.align		4
.L_56:
        /*0008*/ 	.byte	0x03, 0x50
        /*000a*/ 	.short	0x0000


	//----- nvinfo : EIATTR_MAXREG_COUNT
	.align		4
        /*000c*/ 	.byte	0x03, 0x1b
        /*000e*/ 	.short	0x00ff


	//----- nvinfo : EIATTR_MERCURY_ISA_VERSION
	.align		4
        /*0010*/ 	.byte	0x03, 0x5f
        /*0012*/ 	.short	0x0101


	//----- nvinfo : EIATTR_VRC_CTA_INIT_COUNT
	.align		4
        /*0014*/ 	.byte	0x02, 0x4a
	.zero		1
	.zero		1


	//----- nvinfo : EIATTR_EXIT_INSTR_OFFSETS
	.align		4
        /*0018*/ 	.byte	0x04, 0x1c
        /*001a*/ 	.short	(.L_58 - .L_57)


	//   ....[0]....
.L_57:
        /*001c*/ 	.word	0x00000010


	//----- nvinfo : EIATTR_SW_WAR
	.align		4
.L_58:
        /*0020*/ 	.byte	0x04, 0x36
        /*0022*/ 	.short	(.L_60 - .L_59)
.L_59:
        /*0024*/ 	.word	0x00000008
.L_60:


//--------------------- .nv.info._Z4flowmmPKfS0_S0_ffS0_S0_fPfS1_S1_S1_S1_ --------------------------
	.section	.nv.info._Z4flowmmPKfS0_S0_ffS0_S0_fPfS1_S1_S1_S1_,"",@"SHT_CUDA_INFO"
	.sectionflags	@""
	.align	4


	//----- nvinfo : EIATTR_CUDA_API_VERSION
	.align		4
        /*0000*/ 	.byte	0x04, 0x37
        /*0002*/ 	.short	(.L_62 - .L_61)
.L_61:
        /*0004*/ 	.word	0x00000082


	//----- nvinfo : EIATTR_KPARAM_INFO
	.align		4
.L_62:
        /*0008*/ 	.byte	0x04, 0x17
        /*000a*/ 	.short	(.L_64 - .L_63)
.L_63:
        /*000c*/ 	.word	0x00000000
        /*0010*/ 	.short	0x000e
        /*0012*/ 	.short	0x0068
        /*0014*/ 	.byte	0x00, 0xf5, 0x21, 0x00


	//----- nvinfo : EIATTR_KPARAM_INFO
	.align		4
.L_64:
        /*0018*/ 	.byte	0x04, 0x17
        /*001a*/ 	.short	(.L_66 - .L_65)
.L_65:
        /*001c*/ 	.word	0x00000000
        /*0020*/ 	.short	0x000d
        /*0022*/ 	.short	0x0060
        /*0024*/ 	.byte	0x00, 0xf5, 0x21, 0x00


	//----- nvinfo : EIATTR_KPARAM_INFO
	.align		4
.L_66:
        /*0028*/ 	.byte	0x04, 0x17
        /*002a*/ 	.short	(.L_68 - .L_67)
.L_67:
        /*002c*/ 	.word	0x00000000
        /*0030*/ 	.short	0x000c
        /*0032*/ 	.short	0x0058
        /*0034*/ 	.byte	0x00, 0xf5, 0x21, 0x00


	//----- nvinfo : EIATTR_KPARAM_INFO
	.align		4
.L_68:
        /*0038*/ 	.byte	0x04, 0x17
        /*003a*/ 	.short	(.L_70 - .L_69)
.L_69:
        /*003c*/ 	.word	0x00000000
        /*0040*/ 	.short	0x000b
        /*0042*/ 	.short	0x0050
        /*0044*/ 	.byte	0x00, 0xf5, 0x21, 0x00


	//----- nvinfo : EIATTR_KPARAM_INFO
	.align		4
.L_70:
        /*0048*/ 	.byte	0x04, 0x17
        /*004a*/ 	.short	(.L_72 - .L_71)
.L_71:
        /*004c*/ 	.word	0x00000000
        /*0050*/ 	.short	0x000a
        /*0052*/ 	.short	0x0048
        /*0054*/ 	.byte	0x00, 0xf5, 0x21, 0x00


	//----- nvinfo : EIATTR_KPARAM_INFO
	.align		4
.L_72:
        /*0058*/ 	.byte	0x04, 0x17
        /*005a*/ 	.short	(.L_74 - .L_73)
.L_73:
        /*005c*/ 	.word	0x00000000
        /*0060*/ 	.short	0x0009
        /*0062*/ 	.short	0x0040
        /*0064*/ 	.byte	0x00, 0xf0, 0x11, 0x00


	//----- nvinfo : EIATTR_KPARAM_INFO
	.align		4
.L_74:
        /*0068*/ 	.byte	0x04, 0x17
        /*006a*/ 	.short	(.L_76 - .L_75)
.L_75:
        /*006c*/ 	.word	0x00000000
        /*0070*/ 	.short	0x0008
        /*0072*/ 	.short	0x0038
        /*0074*/ 	.byte	0x00, 0xf5, 0x21, 0x00


	//----- nvinfo : EIATTR_KPARAM_INFO
	.align		4
.L_76:
        /*0078*/ 	.byte	0x04, 0x17
        /*007a*/ 	.short	(.L_78 - .L_77)
.L_77:
        /*007c*/ 	.word	0x00000000
        /*0080*/ 	.short	0x0007
        /*0082*/ 	.short	0x0030
        /*0084*/ 	.byte	0x00, 0xf5, 0x21, 0x00


	//----- nvinfo : EIATTR_KPARAM_INFO
	.align		4
.L_78:
        /*0088*/ 	.byte	0x04, 0x17
        /*008a*/ 	.short	(.L_80 - .L_79)
.L_79:
        /*008c*/ 	.word	0x00000000
        /*0090*/ 	.short	0x0006
        /*0092*/ 	.short	0x002c
        /*0094*/ 	.byte	0x00, 0xf0, 0x11, 0x00


	//----- nvinfo : EIATTR_KPARAM_INFO
	.align		4
.L_80:
        /*0098*/ 	.byte	0x04, 0x17
        /*009a*/ 	.short	(.L_82 - .L_81)
.L_81:
        /*009c*/ 	.word	0x00000000
        /*00a0*/ 	.short	0x0005
        /*00a2*/ 	.short	0x0028
        /*00a4*/ 	.byte	0x00, 0xf0, 0x11, 0x00


	//----- nvinfo : EIATTR_KPARAM_INFO
	.align		4
.L_82:
        /*00a8*/ 	.byte	0x04, 0x17
        /*00aa*/ 	.short	(.L_84 - .L_83)
.L_83:
        /*00ac*/ 	.word	0x00000000
        /*00b0*/ 	.short	0x0004
        /*00b2*/ 	.short	0x0020
        /*00b4*/ 	.byte	0x00, 0xf5, 0x21, 0x00


	//----- nvinfo : EIATTR_KPARAM_INFO
	.align		4
.L_84:
        /*00b8*/ 	.byte	0x04, 0x17
        /*00ba*/ 	.short	(.L_86 - .L_85)
.L_85:
        /*00bc*/ 	.word	0x00000000
        /*00c0*/ 	.short	0x0003
        /*00c2*/ 	.short	0x0018
        /*00c4*/ 	.byte	0x00, 0xf5, 0x21, 0x00


	//----- nvinfo : EIATTR_KPARAM_INFO
	.align		4
.L_86:
        /*00c8*/ 	.byte	0x04, 0x17
        /*00ca*/ 	.short	(.L_88 - .L_87)
.L_87:
        /*00cc*/ 	.word	0x00000000
        /*00d0*/ 	.short	0x0002
        /*00d2*/ 	.short	0x0010
        /*00d4*/ 	.byte	0x00, 0xf5, 0x21, 0x00


	//----- nvinfo : EIATTR_KPARAM_INFO
	.align		4
.L_88:
        /*00d8*/ 	.byte	0x04, 0x17
        /*00da*/ 	.short	(.L_90 - .L_89)
.L_89:
        /*00dc*/ 	.word	0x00000000
        /*00e0*/ 	.short	0x0001
        /*00e2*/ 	.short	0x0008
        /*00e4*/ 	.byte	0x00, 0xf0, 0x21, 0x00


	//----- nvinfo : EIATTR_KPARAM_INFO
	.align		4
.L_90:
        /*00e8*/ 	.byte	0x04, 0x17
        /*00ea*/ 	.short	(.L_92 - .L_91)
.L_91:
        /*00ec*/ 	.word	0x00000000
        /*00f0*/ 	.short	0x0000
        /*00f2*/ 	.short	0x0000
        /*00f4*/ 	.byte	0x00, 0xf0, 0x21, 0x00


	//----- nvinfo : EIATTR_SPARSE_MMA_MASK
	.align		4
.L_92:
        /*00f8*/ 	.byte	0x03, 0x50
        /*00fa*/ 	.short	0x0000


	//----- nvinfo : EIATTR_MAXREG_COUNT
	.align		4
        /*00fc*/ 	.byte	0x03, 0x1b
        /*00fe*/ 	.short	0x00ff


	//----- nvinfo : EIATTR_MERCURY_ISA_VERSION
	.align		4
        /*0100*/ 	.byte	0x03, 0x5f
        /*0102*/ 	.short	0x0101


	//----- nvinfo : EIATTR_VRC_CTA_INIT_COUNT
	.align		4
        /*0104*/ 	.byte	0x02, 0x4a
	.zero		1
	.zero		1


	//----- nvinfo : EIATTR_EXIT_INSTR_OFFSETS
	.align		4
        /*0108*/ 	.byte	0x04, 0x1c
        /*010a*/ 	.short	(.L_94 - .L_93)


	//   ....[0]....
.L_93:
        /*010c*/ 	.word	0x00000010


	//----- nvinfo : EIATTR_CBANK_PARAM_SIZE
	.align		4
.L_94:
        /*0110*/ 	.byte	0x03, 0x19
        /*0112*/ 	.short	0x0070


	//----- nvinfo : EIATTR_PARAM_CBANK
	.align		4
        /*0114*/ 	.byte	0x04, 0x0a
        /*0116*/ 	.short	(.L_96 - .L_95)
	.align		4
.L_95:
        /*0118*/ 	.word	index@(.nv.constant0._Z4flowmmPKfS0_S0_ffS0_S0_fPfS1_S1_S1_S1_)
        /*011c*/ 	.short	0x0380
        /*011e*/ 	.short	0x0070


	//----- nvinfo : EIATTR_SW_WAR
	.align		4
.L_96:
        /*0120*/ 	.byte	0x04, 0x36
        /*0122*/ 	.short	(.L_98 - .L_97)
.L_97:
        /*0124*/ 	.word	0x00000008
.L_98:


//--------------------- .nv.callgraph             --------------------------
	.section	.nv.callgraph,"",@"SHT_CUDA_CALLGRAPH"
	.align	4
	.sectionentsize	8
	.align		4
        /*0000*/ 	.word	0x00000000
	.align		4
        /*0004*/ 	.word	0xffffffff
	.align		4
        /*0008*/ 	.word	0x00000000
	.align		4
        /*000c*/ 	.word	0xfffffffe
	.align		4
        /*0010*/ 	.word	0x00000000
	.align		4
        /*0014*/ 	.word	0xfffffffd
	.align		4
        /*0018*/ 	.word	0x00000000
	.align		4
        /*001c*/ 	.word	0xfffffffc


//--------------------- .nv.constant4             --------------------------
	.section	.nv.constant4,"a",@progbits
	.align	8
	.align		8
.nv.constant4:
        /*0000*/ 	.dword	_ZN34_INTERNAL_c5d93357_4_k_cu_a86f40894cuda3std3__45__cpo5beginE
	.align		8
        /*0008*/ 	.dword	_ZN34_INTERNAL_c5d93357_4_k_cu_a86f40894cuda3std3__45__cpo3endE
	.align		8
        /*0010*/ 	.dword	_ZN34_INTERNAL_c5d93357_4_k_cu_a86f40894cuda3std3__45__cpo6cbeginE
	.align		8
        /*0018*/ 	.dword	_ZN34_INTERNAL_c5d93357_4_k_cu_a86f40894cuda3std3__45__cpo4cendE
	.align		8
        /*0020*/ 	.dword	_ZN34_INTERNAL_c5d93357_4_k_cu_a86f40894cuda3std3__45__cpo6rbeginE
	.align		8
        /*0028*/ 	.dword	_ZN34_INTERNAL_c5d93357_4_k_cu_a86f40894cuda3std3__45__cpo4rendE
	.align		8
        /*0030*/ 	.dword	_ZN34_INTERNAL_c5d93357_4_k_cu_a86f40894cuda3std3__45__cpo7crbeginE
	.align		8
        /*0038*/ 	.dword	_ZN34_INTERNAL_c5d93357_4_k_cu_a86f40894cuda3std3__45__cpo5crendE
	.align		8
        /*0040*/ 	.dword	_ZN34_INTERNAL_c5d93357_4_k_cu_a86f40894cuda3std3__436_GLOBAL__N__c5d93357_4_k_cu_a86f40896ignoreE
	.align		8
        /*0048*/ 	.dword	_ZN34_INTERNAL_c5d93357_4_k_cu_a86f40894cuda3std3__419piecewise_constructE
	.align		8
        /*0050*/ 	.dword	_ZN34_INTERNAL_c5d93357_4_k_cu_a86f40894cuda3std3__48in_placeE
	.align		8
        /*0058*/ 	.dword	_ZN34_INTERNAL_c5d93357_4_k_cu_a86f40894cuda3std3__420unreachable_sentinelE
	.align		8
        /*0060*/ 	.dword	_ZN34_INTERNAL_c5d93357_4_k_cu_a86f40894cuda3std3__47nulloptE
	.align		8
        /*0068*/ 	.dword	_ZN34_INTERNAL_c5d93357_4_k_cu_a86f40894cuda3std3__48unexpectE
	.align		8
        /*0070*/ 	.dword	_ZN34_INTERNAL_c5d93357_4_k_cu_a86f40894cuda3std6ranges3__45__cpo4swapE
	.align		8
        /*0078*/ 	.dword	_ZN34_INTERNAL_c5d93357_4_k_cu_a86f40894cuda3std6ranges3__45__cpo9iter_moveE
	.align		8
        /*0080*/ 	.dword	_ZN34_INTERNAL_c5d93357_4_k_cu_a86f40894cuda3std6ranges3__45__cpo5beginE
	.align		8
        /*0088*/ 	.dword	_ZN34_INTERNAL_c5d93357_4_k_cu_a86f40894cuda3std6ranges3__45__cpo3endE
	.align		8
        /*0090*/ 	.dword	_ZN34_INTERNAL_c5d93357_4_k_cu_a86f40894cuda3std6ranges3__45__cpo6cbeginE
	.align		8
        /*0098*/ 	.dword	_ZN34_INTERNAL_c5d93357_4_k_cu_a86f40894cuda3std6ranges3__45__cpo4cendE
	.align		8
        /*00a0*/ 	.dword	_ZN34_INTERNAL_c5d93357_4_k_cu_a86f40894cuda3std6ranges3__45__cpo7advanceE
	.align		8
        /*00a8*/ 	.dword	_ZN34_INTERNAL_c5d93357_4_k_cu_a86f40894cuda3std6ranges3__45__cpo9iter_swapE
	.align		8
        /*00b0*/ 	.dword	_ZN34_INTERNAL_c5d93357_4_k_cu_a86f40894cuda3std6ranges3__45__cpo4nextE
	.align		8
        /*00b8*/ 	.dword	_ZN34_INTERNAL_c5d93357_4_k_cu_a86f40894cuda3std6ranges3__45__cpo4prevE
	.align		8
        /*00c0*/ 	.dword	_ZN34_INTERNAL_c5d93357_4_k_cu_a86f40894cuda3std6ranges3__45__cpo4dataE
	.align		8
        /*00c8*/ 	.dword	_ZN34_INTERNAL_c5d93357_4_k_cu_a86f40894cuda3std6ranges3__45__cpo5cdataE
	.align		8
        /*00d0*/ 	.dword	_ZN34_INTERNAL_c5d93357_4_k_cu_a86f40894cuda3std6ranges3__45__cpo4sizeE
	.align		8
        /*00d8*/ 	.dword	_ZN34_INTERNAL_c5d93357_4_k_cu_a86f40894cuda3std6ranges3__45__cpo5ssizeE
	.align		8
        /*00e0*/ 	.dword	_ZN34_INTERNAL_c5d93357_4_k_cu_a86f40894cuda3std6ranges3__45__cpo8distanceE
	.align		8
        /*00e8*/ 	.dword	_ZN34_INTERNAL_c5d93357_4_k_cu_a86f40896thrust24THRUST_300001_SM_1000_NS8cuda_cub3parE
	.align		8
        /*00f0*/ 	.dword	_ZN34_INTERNAL_c5d93357_4_k_cu_a86f40896thrust24THRUST_300001_SM_1000_NS8cuda_cub10par_nosyncE
	.align		8
        /*00f8*/ 	.dword	_ZN34_INTERNAL_c5d93357_4_k_cu_a86f40896thrust24THRUST_300001_SM_1000_NS6system6detail10sequential3seqE
	.align		8
        /*0100*/ 	.dword	_ZN34_INTERNAL_c5d93357_4_k_cu_a86f40896thrust24THRUST_300001_SM_1000_NS12placeholders2_1E
	.align		8
        /*0108*/ 	.dword	_ZN34_INTERNAL_c5d93357_4_k_cu_a86f40896thrust24THRUST_300001_SM_1000_NS12placeholders2_2E
	.align		8
        /*0110*/ 	.dword	_ZN34_INTERNAL_c5d93357_4_k_cu_a86f40896thrust24THRUST_300001_SM_1000_NS12placeholders2_3E
	.align		8
        /*0118*/ 	.dword	_ZN34_INTERNAL_c5d93357_4_k_cu_a86f40896thrust24THRUST_300001_SM_1000_NS12placeholders2_4E
	.align		8
        /*0120*/ 	.dword	_ZN34_INTERNAL_c5d93357_4_k_cu_a86f40896thrust24THRUST_300001_SM_1000_NS12placeholders2_5E
	.align		8
        /*0128*/ 	.dword	_ZN34_INTERNAL_c5d93357_4_k_cu_a86f40896thrust24THRUST_300001_SM_1000_NS12placeholders2_6E
	.align		8
        /*0130*/ 	.dword	_ZN34_INTERNAL_c5d93357_4_k_cu_a86f40896thrust24THRUST_300001_SM_1000_NS12placeholders2_7E
	.align		8
        /*0138*/ 	.dword	_ZN34_INTERNAL_c5d93357_4_k_cu_a86f40896thrust24THRUST_300001_SM_1000_NS12placeholders2_8E
	.align		8
        /*0140*/ 	.dword	_ZN34_INTERNAL_c5d93357_4_k_cu_a86f40896thrust24THRUST_300001_SM_1000_NS12placeholders2_9E
	.align		8
        /*0148*/ 	.dword	_ZN34_INTERNAL_c5d93357_4_k_cu_a86f40896thrust24THRUST_300001_SM_1000_NS12placeholders3_10E
	.align		8
        /*0150*/ 	.dword	_ZN34_INTERNAL_c5d93357_4_k_cu_a86f40896thrust24THRUST_300001_SM_1000_NS3seqE


//--------------------- .text._ZN3cub18CUB_300001_SM_10006detail11EmptyKernelIvEEvv --------------------------
	.section	.text._ZN3cub18CUB_300001_SM_10006detail11EmptyKernelIvEEvv,"ax",@progbits
	.align	128
        .global         _ZN3cub18CUB_300001_SM_10006detail11EmptyKernelIvEEvv
        .type           _ZN3cub18CUB_300001_SM_10006detail11EmptyKernelIvEEvv,@function
        .size           _ZN3cub18CUB_300001_SM_10006detail11EmptyKernelIvEEvv,(.L_x_2 - _ZN3cub18CUB_300001_SM_10006detail11EmptyKernelIvEEvv)
        .other          _ZN3cub18CUB_300001_SM_10006detail11EmptyKernelIvEEvv,@"STO_CUDA_ENTRY STV_DEFAULT"
_ZN3cub18CUB_300001_SM_10006detail11EmptyKernelIvEEvv:
.text._ZN3cub18CUB_300001_SM_10006detail11EmptyKernelIvEEvv:
[----:B------:R-:W-:Y:S01]  /*0000*/  LDC R1, c[0x0][0x37c] ;  /* 0x0000df00ff017b82 */ /* 0x000fe20000000800 */
[----:B------:R-:W-:Y:S05]  /*0010*/  EXIT ;  /* 0x000000000000794d */ /* 0x000fea0003800000 */
.L_x_0:
[----:B------:R-:W-:-:S00]  /*0020*/  BRA `(.L_x_0) ;  /* 0xfffffffc00fc7947 */ /* 0x000fc0000383ffff */
[----:B------:R-:W-:-:S00]  /*0030*/  NOP ;  /* 0x0000000000007918 */ /* 0x000fc00000000000 */
        /* <DEDUP_REMOVED lines=12> */
.L_x_2:


//--------------------- .text._Z4flowmmPKfS0_S0_ffS0_S0_fPfS1_S1_S1_S1_ --------------------------
	.section	.text._Z4flowmmPKfS0_S0_ffS0_S0_fPfS1_S1_S1_S1_,"ax",@progbits
	.align	128
        .global         _Z4flowmmPKfS0_S0_ffS0_S0_fPfS1_S1_S1_S1_
        .type           _Z4flowmmPKfS0_S0_ffS0_S0_fPfS1_S1_S1_S1_,@function
        .size           _Z4flowmmPKfS0_S0_ffS0_S0_fPfS1_S1_S1_S1_,(.L_x_3 - _Z4flowmmPKfS0_S0_ffS0_S0_fPfS1_S1_S1_S1_)
        .other          _Z4flowmmPKfS0_S0_ffS0_S0_fPfS1_S1_S1_S1_,@"STO_CUDA_ENTRY STV_DEFAULT"
_Z4flowmmPKfS0_S0_ffS0_S0_fPfS1_S1_S1_S1_:
.text._Z4flowmmPKfS0_S0_ffS0_S0_fPfS1_S1_S1_S1_:
[----:B------:R-:W-:Y:S01]  /*0000*/  LDC R1, c[0x0][0x37c] ;  /* 0x0000df00ff017b82 */ /* 0x000fe20000000800 */
[----:B------:R-:W-:Y:S05]  /*0010*/  EXIT ;  /* 0x000000000000794d */ /* 0x000fea0003800000 */
.L_x_1:
        /* <DEDUP_REMOVED lines=14> */
.L_x_3:


//--------------------- .nv.shared.reserved.0     --------------------------
	.section	.nv.shared.reserved.0,"aw",@nobits
	.weak		__nv_reservedSMEM_offset_0_alias
	.size		__nv_reservedSMEM_offset_0_alias, 0, 64
	.other		__nv_reservedSMEM_offset_0_alias,@"STO_CUDA_RESERVED_SHARED STV_DEFAULT"
__nv_reservedSMEM_offset_0_alias:
	.zero		0
	.zero		64


//--------------------- .nv.global                --------------------------
	.section	.nv.global,"aw",@nobits
.nv.global:
	.type		_ZN34_INTERNAL_c5d93357_4_k_cu_a86f40896thrust24THRUST_300001_SM_1000_NS3seqE,@object
	.size		_ZN34_INTERNAL_c5d93357_4_k_cu_a86f40896thrust24THRUST_300001_SM_1000_NS3seqE,(_ZN34_INTERNAL_c5d93357_4_k_cu_a86f40894cuda3std3__48in_placeE - _ZN34_INTERNAL_c5d93357_4_k_cu_a86f40896thrust24THRUST_300001_SM_1000_NS3seqE)
_ZN34_INTERNAL_c5d93357_4_k_cu_a86f40896thrust24THRUST_300001_SM_1000_NS3seqE:
	.zero		1
	.type		_ZN34_INTERNAL_c5d93357_4_k_cu_a86f40894cuda3std3__48in_placeE,@object
	.size		_ZN34_INTERNAL_c5d93357_4_k_cu_a86f40894cuda3std3__48in_placeE,(_ZN34_INTERNAL_c5d93357_4_k_cu_a86f40894cuda3std6ranges3__45__cpo4sizeE - _ZN34_INTERNAL_c5d93357_4_k_cu_a86f40894cuda3std3__48in_placeE)
_ZN34_INTERNAL_c5d93357_4_k_cu_a86f40894cuda3std3__48in_placeE:
	.zero		1
	.type		_ZN34_INTERNAL_c5d93357_4_k_cu_a86f40894cuda3std6ranges3__45__cpo4sizeE,@object
	.size		_ZN34_INTERNAL_c5d93357_4_k_cu_a86f40894cuda3std6ranges3__45__cpo4sizeE,(_ZN34_INTERNAL_c5d93357_4_k_cu_a86f40896thrust24THRUST_300001_SM_1000_NS12placeholders2_3E - _ZN34_INTERNAL_c5d93357_4_k_cu_a86f40894cuda3std6ranges3__45__cpo4sizeE)
_ZN34_INTERNAL_c5d93357_4_k_cu_a86f40894cuda3std6ranges3__45__cpo4sizeE:
	.zero		1
	.type		_ZN34_INTERNAL_c5d93357_4_k_cu_a86f40896thrust24THRUST_300001_SM_1000_NS12placeholders2_3E,@object
	.size		_ZN34_INTERNAL_c5d93357_4_k_cu_a86f40896thrust24THRUST_300001_SM_1000_NS12placeholders2_3E,(_ZN34_INTERNAL_c5d93357_4_k_cu_a86f40894cuda3std3__45__cpo6cbeginE - _ZN34_INTERNAL_c5d93357_4_k_cu_a86f40896thrust24THRUST_300001_SM_1000_NS12placeholders2_3E)
_ZN34_INTERNAL_c5d93357_4_k_cu_a86f40896thrust24THRUST_300001_SM_1000_NS12placeholders2_3E:
	.zero		1
	.type		_ZN34_INTERNAL_c5d93357_4_k_cu_a86f40894cuda3std3__45__cpo6cbeginE,@object
	.size		_ZN34_INTERNAL_c5d93357_4_k_cu_a86f40894cuda3std3__45__cpo6cbeginE,(_ZN34_INTERNAL_c5d93357_4_k_cu_a86f40894cuda3std6ranges3__45__cpo6cbeginE - _ZN34_INTERNAL_c5d93357_4_k_cu_a86f40894cuda3std3__45__cpo6cbeginE)
_ZN34_INTERNAL_c5d93357_4_k_cu_a86f40894cuda3std3__45__cpo6cbeginE:
	.zero		1
	.type		_ZN34_INTERNAL_c5d93357_4_k_cu_a86f40894cuda3std6ranges3__45__cpo6cbeginE,@object
	.size		_ZN34_INTERNAL_c5d93357_4_k_cu_a86f40894cuda3std6ranges3__45__cpo6cbeginE,(_ZN34_INTERNAL_c5d93357_4_k_cu_a86f40896thrust24THRUST_300001_SM_1000_NS12placeholders2_7E - _ZN34_INTERNAL_c5d93357_4_k_cu_a86f40894cuda3std6ranges3__45__cpo6cbeginE)
_ZN34_INTERNAL_c5d93357_4_k_cu_a86f40894cuda3std6ranges3__45__cpo6cbeginE:
	.zero		1
	.type		_ZN34_INTERNAL_c5d93357_4_k_cu_a86f40896thrust24THRUST_300001_SM_1000_NS12placeholders2_7E,@object
	.size		_ZN34_INTERNAL_c5d93357_4_k_cu_a86f40896thrust24THRUST_300001_SM_1000_NS12placeholders2_7E,(_ZN34_INTERNAL_c5d93357_4_k_cu_a86f40894cuda3std3__45__cpo7crbeginE - _ZN34_INTERNAL_c5d93357_4_k_cu_a86f40896thrust24THRUST_300001_SM_1000_NS12placeholders2_7E)
_ZN34_INTERNAL_c5d93357_4_k_cu_a86f40896thrust24THRUST_300001_SM_1000_NS12placeholders2_7E:
	.zero		1
	.type		_ZN34_INTERNAL_c5d93357_4_k_cu_a86f40894cuda3std3__45__cpo7crbeginE,@object
	.size		_ZN34_INTERNAL_c5d93357_4_k_cu_a86f40894cuda3std3__45__cpo7crbeginE,(_ZN34_INTERNAL_c5d93357_4_k_cu_a86f40894cuda3std6ranges3__45__cpo4nextE - _ZN34_INTERNAL_c5d93357_4_k_cu_a86f40894cuda3std3__45__cpo7crbeginE)
_ZN34_INTERNAL_c5d93357_4_k_cu_a86f40894cuda3std3__45__cpo7crbeginE:
	.zero		1
	.type		_ZN34_INTERNAL_c5d93357_4_k_cu_a86f40894cuda3std6ranges3__45__cpo4nextE,@object
	.size		_ZN34_INTERNAL_c5d93357_4_k_cu_a86f40894cuda3std6ranges3__45__cpo4nextE,(_ZN34_INTERNAL_c5d93357_4_k_cu_a86f40894cuda3std6ranges3__45__cpo4swapE - _ZN34_INTERNAL_c5d93357_4_k_cu_a86f40894cuda3std6ranges3__45__cpo4nextE)
_ZN34_INTERNAL_c5d93357_4_k_cu_a86f40894cuda3std6ranges3__45__cpo4nextE:
	.zero		1
	.type		_ZN34_INTERNAL_c5d93357_4_k_cu_a86f40894cuda3std6ranges3__45__cpo4swapE,@object
	.size		_ZN34_INTERNAL_c5d93357_4_k_cu_a86f40894cuda3std6ranges3__45__cpo4swapE,(_ZN34_INTERNAL_c5d93357_4_k_cu_a86f40896thrust24THRUST_300001_SM_1000_NS8cuda_cub10par_nosyncE - _ZN34_INTERNAL_c5d93357_4_k_cu_a86f40894cuda3std6ranges3__45__cpo4swapE)
_ZN34_INTERNAL_c5d93357_4_k_cu_a86f40894cuda3std6ranges3__45__cpo4swapE:
	.zero		1
	.type		_ZN34_INTERNAL_c5d93357_4_k_cu_a86f40896thrust24THRUST_300001_SM_1000_NS8cuda_cub10par_nosyncE,@object
	.size		_ZN34_INTERNAL_c5d93357_4_k_cu_a86f40896thrust24THRUST_300001_SM_1000_NS8cuda_cub10par_nosyncE,(_ZN34_INTERNAL_c5d93357_4_k_cu_a86f40896thrust24THRUST_300001_SM_1000_NS12placeholders2_9E - _ZN34_INTERNAL_c5d93357_4_k_cu_a86f40896thrust24THRUST_300001_SM_1000_NS8cuda_cub10par_nosyncE)
_ZN34_INTERNAL_c5d93357_4_k_cu_a86f40896thrust24THRUST_300001_SM_1000_NS8cuda_cub10par_nosyncE:
	.zero		1
	.type		_ZN34_INTERNAL_c5d93357_4_k_cu_a86f40896thrust24THRUST_300001_SM_1000_NS12placeholders2_9E,@object
	.size		_ZN34_INTERNAL_c5d93357_4_k_cu_a86f40896thrust24THRUST_300001_SM_1000_NS12placeholders2_9E,(_ZN34_INTERNAL_c5d93357_4_k_cu_a86f40894cuda3std3__436_GLOBAL__N__c5d93357_4_k_cu_a86f40896ignoreE - _ZN34_INTERNAL_c5d93357_4_k_cu_a86f40896thrust24THRUST_300001_SM_1000_NS12placeholders2_9E)
_ZN34_INTERNAL_c5d93357_4_k_cu_a86f40896thrust24THRUST_300001_SM_1000_NS12placeholders2_9E:
	.zero		1
	.type		_ZN34_INTERNAL_c5d93357_4_k_cu_a86f40894cuda3std3__436_GLOBAL__N__c5d93357_4_k_cu_a86f40896ignoreE,@object
	.size		_ZN34_INTERNAL_c5d93357_4_k_cu_a86f40894cuda3std3__436_GLOBAL__N__c5d93357_4_k_cu_a86f40896ignoreE,(_ZN34_INTERNAL_c5d93357_4_k_cu_a86f40894cuda3std6ranges3__45__cpo4dataE - _ZN34_INTERNAL_c5d93357_4_k_cu_a86f40894cuda3std3__436_GLOBAL__N__c5d93357_4_k_cu_a86f40896ignoreE)
_ZN34_INTERNAL_c5d93357_4_k_cu_a86f40894cuda3std3__436_GLOBAL__N__c5d93357_4_k_cu_a86f40896ignoreE:
	.zero		1
	.type		_ZN34_INTERNAL_c5d93357_4_k_cu_a86f40894cuda3std6ranges3__45__cpo4dataE,@object
	.size		_ZN34_INTERNAL_c5d93357_4_k_cu_a86f40894cuda3std6ranges3__45__cpo4dataE,(_ZN34_INTERNAL_c5d93357_4_k_cu_a86f40896thrust24THRUST_300001_SM_1000_NS12placeholders2_1E - _ZN34_INTERNAL_c5d93357_4_k_cu_a86f40894cuda3std6ranges3__45__cpo4dataE)
_ZN34_INTERNAL_c5d93357_4_k_cu_a86f40894cuda3std6ranges3__45__cpo4dataE:
	.zero		1
	.type		_ZN34_INTERNAL_c5d93357_4_k_cu_a86f40896thrust24THRUST_300001_SM_1000_NS12placeholders2_1E,@object
	.size		_ZN34_INTERNAL_c5d93357_4_k_cu_a86f40896thrust24THRUST_300001_SM_1000_NS12placeholders2_1E,(_ZN34_INTERNAL_c5d93357_4_k_cu_a86f40894cuda3std3__45__cpo5beginE - _ZN34_INTERNAL_c5d93357_4_k_cu_a86f40896thrust24THRUST_300001_SM_1000_NS12placeholders2_1E)
_ZN34_INTERNAL_c5d93357_4_k_cu_a86f40896thrust24THRUST_300001_SM_1000_NS12placeholders2_1E:
	.zero		1
	.type		_ZN34_INTERNAL_c5d93357_4_k_cu_a86f40894cuda3std3__45__cpo5beginE,@object
	.size		_ZN34_INTERNAL_c5d93357_4_k_cu_a86f40894cuda3std3__45__cpo5beginE,(_ZN34_INTERNAL_c5d93357_4_k_cu_a86f40894cuda3std6ranges3__45__cpo5beginE - _ZN34_INTERNAL_c5d93357_4_k_cu_a86f40894cuda3std3__45__cpo5beginE)
_ZN34_INTERNAL_c5d93357_4_k_cu_a86f40894cuda3std3__45__cpo5beginE:
	.zero		1
	.type		_ZN34_INTERNAL_c5d93357_4_k_cu_a86f40894cuda3std6ranges3__45__cpo5beginE,@object
	.size		_ZN34_INTERNAL_c5d93357_4_k_cu_a86f40894cuda3std6ranges3__45__cpo5beginE,(_ZN34_INTERNAL_c5d93357_4_k_cu_a86f40896thrust24THRUST_300001_SM_1000_NS12placeholders2_5E - _ZN34_INTERNAL_c5d93357_4_k_cu_a86f40894cuda3std6ranges3__45__cpo5beginE)
_ZN34_INTERNAL_c5d93357_4_k_cu_a86f40894cuda3std6ranges3__45__cpo5beginE:
	.zero		1
	.type		_ZN34_INTERNAL_c5d93357_4_k_cu_a86f40896thrust24THRUST_300001_SM_1000_NS12placeholders2_5E,@object
	.size		_ZN34_INTERNAL_c5d93357_4_k_cu_a86f40896thrust24THRUST_300001_SM_1000_NS12placeholders2_5E,(_ZN34_INTERNAL_c5d93357_4_k_cu_a86f40894cuda3std3__45__cpo6rbeginE - _ZN34_INTERNAL_c5d93357_4_k_cu_a86f40896thrust24THRUST_300001_SM_1000_NS12placeholders2_5E)
_ZN34_INTERNAL_c5d93357_4_k_cu_a86f40896thrust24THRUST_300001_SM_1000_NS12placeholders2_5E:
	.zero		1
	.type		_ZN34_INTERNAL_c5d93357_4_k_cu_a86f40894cuda3std3__45__cpo6rbeginE,@object
	.size		_ZN34_INTERNAL_c5d93357_4_k_cu_a86f40894cuda3std3__45__cpo6rbeginE,(_ZN34_INTERNAL_c5d93357_4_k_cu_a86f40894cuda3std6ranges3__45__cpo7advanceE - _ZN34_INTERNAL_c5d93357_4_k_cu_a86f40894cuda3std3__45__cpo6rbeginE)
_ZN34_INTERNAL_c5d93357_4_k_cu_a86f40894cuda3std3__45__cpo6rbeginE:
	.zero		1
	.type		_ZN34_INTERNAL_c5d93357_4_k_cu_a86f40894cuda3std6ranges3__45__cpo7advanceE,@object
	.size		_ZN34_INTERNAL_c5d93357_4_k_cu_a86f40894cuda3std6ranges3__45__cpo7advanceE,(_ZN34_INTERNAL_c5d93357_4_k_cu_a86f40894cuda3std3__47nulloptE - _ZN34_INTERNAL_c5d93357_4_k_cu_a86f40894cuda3std6ranges3__45__cpo7advanceE)
_ZN34_INTERNAL_c5d93357_4_k_cu_a86f40894cuda3std6ranges3__45__cpo7advanceE:
	.zero		1
	.type		_ZN34_INTERNAL_c5d93357_4_k_cu_a86f40894cuda3std3__47nulloptE,@object
	.size		_ZN34_INTERNAL_c5d93357_4_k_cu_a86f40894cuda3std3__47nulloptE,(_ZN34_INTERNAL_c5d93357_4_k_cu_a86f40894cuda3std6ranges3__45__cpo8distanceE - _ZN34_INTERNAL_c5d93357_4_k_cu_a86f40894cuda3std3__47nulloptE)
_ZN34_INTERNAL_c5d93357_4_k_cu_a86f40894cuda3std3__47nulloptE:
	.zero		1
	.type		_ZN34_INTERNAL_c5d93357_4_k_cu_a86f40894cuda3std6ranges3__45__cpo8distanceE,@object
	.size		_ZN34_INTERNAL_c5d93357_4_k_cu_a86f40894cuda3std6ranges3__45__cpo8distanceE,(_ZN34_INTERNAL_c5d93357_4_k_cu_a86f40896thrust24THRUST_300001_SM_1000_NS12placeholders3_10E - _ZN34_INTERNAL_c5d93357_4_k_cu_a86f40894cuda3std6ranges3__45__cpo8distanceE)
_ZN34_INTERNAL_c5d93357_4_k_cu_a86f40894cuda3std6ranges3__45__cpo8distanceE:
	.zero		1
	.type		_ZN34_INTERNAL_c5d93357_4_k_cu_a86f40896thrust24THRUST_300001_SM_1000_NS12placeholders3_10E,@object
	.size		_ZN34_INTERNAL_c5d93357_4_k_cu_a86f40896thrust24THRUST_300001_SM_1000_NS12placeholders3_10E,(_ZN34_INTERNAL_c5d93357_4_k_cu_a86f40894cuda3std3__419piecewise_constructE - _ZN34_INTERNAL_c5d93357_4_k_cu_a86f40896thrust24THRUST_300001_SM_1000_NS12placeholders3_10E)
_ZN34_INTERNAL_c5d93357_4_k_cu_a86f40896thrust24THRUST_300001_SM_1000_NS12placeholders3_10E:
	.zero		1
	.type		_ZN34_INTERNAL_c5d93357_4_k_cu_a86f40894cuda3std3__419piecewise_constructE,@object
	.size		_ZN34_INTERNAL_c5d93357_4_k_cu_a86f40894cuda3std3__419piecewise_constructE,(_ZN34_INTERNAL_c5d93357_4_k_cu_a86f40894cuda3std6ranges3__45__cpo5cdataE - _ZN34_INTERNAL_c5d93357_4_k_cu_a86f40894cuda3std3__419piecewise_constructE)
_ZN34_INTERNAL_c5d93357_4_k_cu_a86f40894cuda3std3__419piecewise_constructE:
	.zero		1
	.type		_ZN34_INTERNAL_c5d93357_4_k_cu_a86f40894cuda3std6ranges3__45__cpo5cdataE,@object
	.size		_ZN34_INTERNAL_c5d93357_4_k_cu_a86f40894cuda3std6ranges3__45__cpo5cdataE,(_ZN34_INTERNAL_c5d93357_4_k_cu_a86f40896thrust24THRUST_300001_SM_1000_NS12placeholders2_2E - _ZN34_INTERNAL_c5d93357_4_k_cu_a86f40894cuda3std6ranges3__45__cpo5cdataE)
_ZN34_INTERNAL_c5d93357_4_k_cu_a86f40894cuda3std6ranges3__45__cpo5cdataE:
	.zero		1
	.type		_ZN34_INTERNAL_c5d93357_4_k_cu_a86f40896thrust24THRUST_300001_SM_1000_NS12placeholders2_2E,@object
	.size		_ZN34_INTERNAL_c5d93357_4_k_cu_a86f40896thrust24THRUST_300001_SM_1000_NS12placeholders2_2E,(_ZN34_INTERNAL_c5d93357_4_k_cu_a86f40894cuda3std3__45__cpo3endE - _ZN34_INTERNAL_c5d93357_4_k_cu_a86f40896thrust24THRUST_300001_SM_1000_NS12placeholders2_2E)
_ZN34_INTERNAL_c5d93357_4_k_cu_a86f40896thrust24THRUST_300001_SM_1000_NS12placeholders2_2E:
	.zero		1
	.type		_ZN34_INTERNAL_c5d93357_4_k_cu_a86f40894cuda3std3__45__cpo3endE,@object
	.size		_ZN34_INTERNAL_c5d93357_4_k_cu_a86f40894cuda3std3__45__cpo3endE,(_ZN34_INTERNAL_c5d93357_4_k_cu_a86f40894cuda3std6ranges3__45__cpo3endE - _ZN34_INTERNAL_c5d93357_4_k_cu_a86f40894cuda3std3__45__cpo3endE)
_ZN34_INTERNAL_c5d93357_4_k_cu_a86f40894cuda3std3__45__cpo3endE:
	.zero		1
	.type		_ZN34_INTERNAL_c5d93357_4_k_cu_a86f40894cuda3std6ranges3__45__cpo3endE,@object
	.size		_ZN34_INTERNAL_c5d93357_4_k_cu_a86f40894cuda3std6ranges3__45__cpo3endE,(_ZN34_INTERNAL_c5d93357_4_k_cu_a86f40896thrust24THRUST_300001_SM_1000_NS12placeholders2_6E - _ZN34_INTERNAL_c5d93357_4_k_cu_a86f40894cuda3std6ranges3__45__cpo3endE)
_ZN34_INTERNAL_c5d93357_4_k_cu_a86f40894cuda3std6ranges3__45__cpo3endE:
	.zero		1
	.type		_ZN34_INTERNAL_c5d93357_4_k_cu_a86f40896thrust24THRUST_300001_SM_1000_NS12placeholders2_6E,@object
	.size		_ZN34_INTERNAL_c5d93357_4_k_cu_a86f40896thrust24THRUST_300001_SM_1000_NS12placeholders2_6E,(_ZN34_INTERNAL_c5d93357_4_k_cu_a86f40894cuda3std3__45__cpo4rendE - _ZN34_INTERNAL_c5d93357_4_k_cu_a86f40896thrust24THRUST_300001_SM_1000_NS12placeholders2_6E)
_ZN34_INTERNAL_c5d93357_4_k_cu_a86f40896thrust24THRUST_300001_SM_1000_NS12placeholders2_6E:
	.zero		1
	.type		_ZN34_INTERNAL_c5d93357_4_k_cu_a86f40894cuda3std3__45__cpo4rendE,@object
	.size		_ZN34_INTERNAL_c5d93357_4_k_cu_a86f40894cuda3std3__45__cpo4rendE,(_ZN34_INTERNAL_c5d93357_4_k_cu_a86f40894cuda3std6ranges3__45__cpo9iter_swapE - _ZN34_INTERNAL_c5d93357_4_k_cu_a86f40894cuda3std3__45__cpo4rendE)
_ZN34_INTERNAL_c5d93357_4_k_cu_a86f40894cuda3std3__45__cpo4rendE:
	.zero		1
	.type		_ZN34_INTERNAL_c5d93357_4_k_cu_a86f40894cuda3std6ranges3__45__cpo9iter_swapE,@object
	.size		_ZN34_INTERNAL_c5d93357_4_k_cu_a86f40894cuda3std6ranges3__45__cpo9iter_swapE,(_ZN34_INTERNAL_c5d93357_4_k_cu_a86f40894cuda3std3__48unexpectE - _ZN34_INTERNAL_c5d93357_4_k_cu_a86f40894cuda3std6ranges3__45__cpo9iter_swapE)
_ZN34_INTERNAL_c5d93357_4_k_cu_a86f40894cuda3std6ranges3__45__cpo9iter_swapE:
	.zero		1
	.type		_ZN34_INTERNAL_c5d93357_4_k_cu_a86f40894cuda3std3__48unexpectE,@object
	.size		_ZN34_INTERNAL_c5d93357_4_k_cu_a86f40894cuda3std3__48unexpectE,(_ZN34_INTERNAL_c5d93357_4_k_cu_a86f40896thrust24THRUST_300001_SM_1000_NS8cuda_cub3parE - _ZN34_INTERNAL_c5d93357_4_k_cu_a86f40894cuda3std3__48unexpectE)
_ZN34_INTERNAL_c5d93357_4_k_cu_a86f40894cuda3std3__48unexpectE:
	.zero		1
	.type		_ZN34_INTERNAL_c5d93357_4_k_cu_a86f40896thrust24THRUST_300001_SM_1000_NS8cuda_cub3parE,@object
	.size		_ZN34_INTERNAL_c5d93357_4_k_cu_a86f40896thrust24THRUST_300001_SM_1000_NS8cuda_cub3parE,(_ZN34_INTERNAL_c5d93357_4_k_cu_a86f40896thrust24THRUST_300001_SM_1000_NS12placeholders2_4E - _ZN34_INTERNAL_c5d93357_4_k_cu_a86f40896thrust24THRUST_300001_SM_1000_NS8cuda_cub3parE)
_ZN34_INTERNAL_c5d93357_4_k_cu_a86f40896thrust24THRUST_300001_SM_1000_NS8cuda_cub3parE:
	.zero		1
	.type		_ZN34_INTERNAL_c5d93357_4_k_cu_a86f40896thrust24THRUST_300001_SM_1000_NS12placeholders2_4E,@object
	.size		_ZN34_INTERNAL_c5d93357_4_k_cu_a86f40896thrust24THRUST_300001_SM_1000_NS12placeholders2_4E,(_ZN34_INTERNAL_c5d93357_4_k_cu_a86f40894cuda3std3__45__cpo4cendE - _ZN34_INTERNAL_c5d93357_4_k_cu_a86f40896thrust24THRUST_300001_SM_1000_NS12placeholders2_4E)
_ZN34_INTERNAL_c5d93357_4_k_cu_a86f40896thrust24THRUST_300001_SM_1000_NS12placeholders2_4E:
	.zero		1
	.type		_ZN34_INTERNAL_c5d93357_4_k_cu_a86f40894cuda3std3__45__cpo4cendE,@object
	.size		_ZN34_INTERNAL_c5d93357_4_k_cu_a86f40894cuda3std3__45__cpo4cendE,(_ZN34_INTERNAL_c5d93357_4_k_cu_a86f40894cuda3std6ranges3__45__cpo4cendE - _ZN34_INTERNAL_c5d93357_4_k_cu_a86f40894cuda3std3__45__cpo4cendE)
_ZN34_INTERNAL_c5d93357_4_k_cu_a86f40894cuda3std3__45__cpo4cendE:
	.zero		1
	.type		_ZN34_INTERNAL_c5d93357_4_k_cu_a86f40894cuda3std6ranges3__45__cpo4cendE,@object
	.size		_ZN34_INTERNAL_c5d93357_4_k_cu_a86f40894cuda3std6ranges3__45__cpo4cendE,(_ZN34_INTERNAL_c5d93357_4_k_cu_a86f40894cuda3std3__420unreachable_sentinelE - _ZN34_INTERNAL_c5d93357_4_k_cu_a86f40894cuda3std6ranges3__45__cpo4cendE)
_ZN34_INTERNAL_c5d93357_4_k_cu_a86f40894cuda3std6ranges3__45__cpo4cendE:
	.zero		1
	.type		_ZN34_INTERNAL_c5d93357_4_k_cu_a86f40894cuda3std3__420unreachable_sentinelE,@object
	.size		_ZN34_INTERNAL_c5d93357_4_k_cu_a86f40894cuda3std3__420unreachable_sentinelE,(_ZN34_INTERNAL_c5d93357_4_k_cu_a86f40894cuda3std6ranges3__45__cpo5ssizeE - _ZN34_INTERNAL_c5d93357_4_k_cu_a86f40894cuda3std3__420unreachable_sentinelE)
_ZN34_INTERNAL_c5d93357_4_k_cu_a86f40894cuda3std3__420unreachable_sentinelE:
	.zero		1
	.type		_ZN34_INTERNAL_c5d93357_4_k_cu_a86f40894cuda3std6ranges3__45__cpo5ssizeE,@object
	.size		_ZN34_INTERNAL_c5d93357_4_k_cu_a86f40894cuda3std6ranges3__45__cpo5ssizeE,(_ZN34_INTERNAL_c5d93357_4_k_cu_a86f40896thrust24THRUST_300001_SM_1000_NS12placeholders2_8E - _ZN34_INTERNAL_c5d93357_4_k_cu_a86f40894cuda3std6ranges3__45__cpo5ssizeE)
_ZN34_INTERNAL_c5d93357_4_k_cu_a86f40894cuda3std6ranges3__45__cpo5ssizeE:
	.zero		1
	.type		_ZN34_INTERNAL_c5d93357_4_k_cu_a86f40896thrust24THRUST_300001_SM_1000_NS12placeholders2_8E,@object
	.size		_ZN34_INTERNAL_c5d93357_4_k_cu_a86f40896thrust24THRUST_300001_SM_1000_NS12placeholders2_8E,(_ZN34_INTERNAL_c5d93357_4_k_cu_a86f40894cuda3std3__45__cpo5crendE - _ZN34_INTERNAL_c5d93357_4_k_cu_a86f40896thrust24THRUST_300001_SM_1000_NS12placeholders2_8E)
_ZN34_INTERNAL_c5d93357_4_k_cu_a86f40896thrust24THRUST_300001_SM_1000_NS12placeholders2_8E:
	.zero		1
	.type		_ZN34_INTERNAL_c5d93357_4_k_cu_a86f40894cuda3std3__45__cpo5crendE,@object
	.size		_ZN34_INTERNAL_c5d93357_4_k_cu_a86f40894cuda3std3__45__cpo5crendE,(_ZN34_INTERNAL_c5d93357_4_k_cu_a86f40894cuda3std6ranges3__45__cpo4prevE - _ZN34_INTERNAL_c5d93357_4_k_cu_a86f40894cuda3std3__45__cpo5crendE)
_ZN34_INTERNAL_c5d93357_4_k_cu_a86f40894cuda3std3__45__cpo5crendE:
	.zero		1
	.type		_ZN34_INTERNAL_c5d93357_4_k_cu_a86f40894cuda3std6ranges3__45__cpo4prevE,@object
	.size		_ZN34_INTERNAL_c5d93357_4_k_cu_a86f40894cuda3std6ranges3__45__cpo4prevE,(_ZN34_INTERNAL_c5d93357_4_k_cu_a86f40894cuda3std6ranges3__45__cpo9iter_moveE - _ZN34_INTERNAL_c5d93357_4_k_cu_a86f40894cuda3std6ranges3__45__cpo4prevE)
_ZN34_INTERNAL_c5d93357_4_k_cu_a86f40894cuda3std6ranges3__45__cpo4prevE:
	.zero		1
	.type		_ZN34_INTERNAL_c5d93357_4_k_cu_a86f40894cuda3std6ranges3__45__cpo9iter_moveE,@object
	.size		_ZN34_INTERNAL_c5d93357_4_k_cu_a86f40894cuda3std6ranges3__45__cpo9iter_moveE,(_ZN34_INTERNAL_c5d93357_4_k_cu_a86f40896thrust24THRUST_300001_SM_1000_NS6system6detail10sequential3seqE - _ZN34_INTERNAL_c5d93357_4_k_cu_a86f40894cuda3std6ranges3__45__cpo9iter_moveE)
_ZN34_INTERNAL_c5d93357_4_k_cu_a86f40894cuda3std6ranges3__45__cpo9iter_moveE:
	.zero		1
	.type		_ZN34_INTERNAL_c5d93357_4_k_cu_a86f40896thrust24THRUST_300001_SM_1000_NS6system6detail10sequential3seqE,@object
	.size		_ZN34_INTERNAL_c5d93357_4_k_cu_a86f40896thrust24THRUST_300001_SM_1000_NS6system6detail10sequential3seqE,(.L_31 - _ZN34_INTERNAL_c5d93357_4_k_cu_a86f40896thrust24THRUST_300001_SM_1000_NS6system6detail10sequential3seqE)
_ZN34_INTERNAL_c5d93357_4_k_cu_a86f40896thrust24THRUST_300001_SM_1000_NS6system6detail10sequential3seqE:
	.zero		1
.L_31:


//--------------------- .nv.constant0._ZN3cub18CUB_300001_SM_10006detail11EmptyKernelIvEEvv --------------------------
	.section	.nv.constant0._ZN3cub18CUB_300001_SM_10006detail11EmptyKernelIvEEvv,"a",@progbits
	.sectionflags	@""
	.align	4
.nv.constant0._ZN3cub18CUB_300001_SM_10006detail11EmptyKernelIvEEvv:
	.zero		896


//--------------------- .nv.constant0._Z4flowmmPKfS0_S0_ffS0_S0_fPfS1_S1_S1_S1_ --------------------------
	.section	.nv.constant0._Z4flowmmPKfS0_S0_ffS0_S0_fPfS1_S1_S1_S1_,"a",@progbits
	.sectionflags	@""
	.align	4
.nv.constant0._Z4flowmmPKfS0_S0_ffS0_S0_fPfS1_S1_S1_S1_:
	.zero		1008


//--------------------- SYMBOLS --------------------------

	.type		.nv.reservedSmem.offset0,@object
	.size		.nv.reservedSmem.offset0,0x4
